//
// Generated by NVIDIA NVVM Compiler
//
// Compiler Build ID: CL-36424714
// Cuda compilation tools, release 13.0, V13.0.88
// Based on NVVM 20.0.0
//

.version 9.0
.target sm_100
.address_size 64

	// .globl	_Z18printThreadIndicesv
.extern .func  (.param .b32 func_retval0) vprintf
(
	.param .b64 vprintf_param_0,
	.param .b64 vprintf_param_1
)
;
.global .align 1 .b8 $str[35] = {84, 104, 114, 101, 97, 100, 32, 40, 37, 100, 44, 32, 37, 100, 41, 32, 105, 110, 32, 98, 108, 111, 99, 107, 32, 40, 37, 100, 44, 32, 37, 100, 41, 10};

.visible .entry _Z18printThreadIndicesv()
{
	.local .align 16 .b8 	__local_depot0[16];
	.reg .b64 	%SP;
	.reg .b64 	%SPL;
	.reg .b32 	%r<7>;
	.reg .b64 	%rd<5>;

	mov.u64 	%SPL, __local_depot0;
	cvta.local.u64 	%SP, %SPL;
	add.u64 	%rd1, %SP, 0;
	add.u64 	%rd2, %SPL, 0;
	mov.u32 	%r1, %tid.x;
	mov.u32 	%r2, %tid.y;
	mov.u32 	%r3, %ctaid.x;
	mov.u32 	%r4, %ctaid.y;
	st.local.v4.u32 	[%rd2], {%r1, %r2, %r3, %r4};
	mov.u64 	%rd3, $str;
	cvta.global.u64 	%rd4, %rd3;
	{ // callseq 0, 0
	.param .b64 param0;
	st.param.b64 	[param0], %rd4;
	.param .b64 param1;
	st.param.b64 	[param1], %rd1;
	.param .b32 retval0;
	call.uni (retval0), 
	vprintf, 
	(
	param0, 
	param1
	);
	ld.param.b32 	%r5, [retval0];
	} // callseq 0
	ret;

}


// ===== COMPILED SASS (sm_100) =====

	.target	sm_100

	.elftype	@"ET_EXEC"


//--------------------- .note.nv.tkinfo           --------------------------
	.section	.note.nv.tkinfo,"",@"SHT_NOTE"
	.sectionflags	@"SHF_NOTE_NV_TKINFO"
	.tkinfo
        /*0018*/ 	.word	0x00000002
        /*0030*/ 	.string	""
        /*0030*/ 	.string	"ptxas"
        /*0030*/ 	.string	"Cuda compilation tools, release 13.0, V13.0.88"
        /*0030*/ 	.string	"Build cuda_13.0.r13.0/compiler.36424714_0"
        /*0030*/ 	.string	"-arch sm_100 -m 64 "



//--------------------- .note.nv.cuinfo           --------------------------
	.section	.note.nv.cuinfo,"",@"SHT_NOTE"
	.sectionflags	@"SHF_NOTE_NV_CUINFO"
        /*0018*/ 	.short	0x0002
        /*001a*/ 	.short	0x0064
        /*001c*/ 	.short	0x0082
	.zero		2


//--------------------- .nv.info                  --------------------------
	.section	.nv.info,"",@"SHT_CUDA_INFO"
	.align	4


	//----- nvinfo : EIATTR_REGCOUNT
	.align		4
        /*0000*/ 	.byte	0x04, 0x2f
        /*0002*/ 	.short	(.L_2 - .L_1)
	.align		4
.L_1:
        /*0004*/ 	.word	index@(_Z18printThreadIndicesv)
        /*0008*/ 	.word	0x00000018


	//----- nvinfo : EIATTR_FRAME_SIZE
	.align		4
.L_2:
        /*000c*/ 	.byte	0x04, 0x11
        /*000e*/ 	.short	(.L_4 - .L_3)
	.align		4
.L_3:
        /*0010*/ 	.word	index@(_Z18printThreadIndicesv)
        /*0014*/ 	.word	0x00000010


	//----- nvinfo : EIATTR_MIN_STACK_SIZE
	.align		4
.L_4:
        /*0018*/ 	.byte	0x04, 0x12
        /*001a*/ 	.short	(.L_6 - .L_5)
	.align		4
.L_5:
        /*001c*/ 	.word	index@(_Z18printThreadIndicesv)
        /*0020*/ 	.word	0x00000010
.L_6:


//--------------------- .nv.compat                --------------------------
	.section	.nv.compat,"",@"SHT_CUDA_COMPAT_INFO"
	.align	4
        /*0000*/ 	.byte	0x02, 0x09, 0x00, 0x00, 0x02, 0x02, 0x01, 0x00, 0x02, 0x05, 0x05, 0x00, 0x03, 0x07, 0x01, 0x01
        /*0010*/ 	.byte	0x02, 0x03, 0x00, 0x00, 0x02, 0x06, 0x01, 0x00, 0x04, 0x0b, 0x08, 0x00, 0x09, 0x00, 0x00, 0x00
        /*0020*/ 	.byte	0x00, 0x00, 0x00, 0x00


//--------------------- .nv.info._Z18printThreadIndicesv --------------------------
	.section	.nv.info._Z18printThreadIndicesv,"",@"SHT_CUDA_INFO"
	.sectionflags	@""
	.align	4


	//----- nvinfo : EIATTR_CUDA_API_VERSION
	.align		4
        /*0000*/ 	.byte	0x04, 0x37
        /*0002*/ 	.short	(.L_8 - .L_7)
.L_7:
        /*0004*/ 	.word	0x00000082


	//----- nvinfo : EIATTR_SPARSE_MMA_MASK
	.align		4
.L_8:
        /*0008*/ 	.byte	0x03, 0x50
        /*000a*/ 	.short	0x0000


	//----- nvinfo : EIATTR_MAXREG_COUNT
	.align		4
        /*000c*/ 	.byte	0x03, 0x1b
        /*000e*/ 	.short	0x00ff


	//----- nvinfo : EIATTR_EXTERNS
	.align		4
        /*0010*/ 	.byte	0x04, 0x0f
        /*0012*/ 	.short	(.L_10 - .L_9)


	//   ....[0]....
	.align		4
.L_9:
        /*0014*/ 	.word	index@(vprintf)


	//----- nvinfo : EIATTR_MERCURY_ISA_VERSION
	.align		4
.L_10:
        /*0018*/ 	.byte	0x03, 0x5f
        /*001a*/ 	.short	0x0101


	//----- nvinfo : EIATTR_VRC_CTA_INIT_COUNT
	.align		4
        /*001c*/ 	.byte	0x02, 0x4a
	.zero		1
	.zero		1


	//----- nvinfo : EIATTR_SYSCALL_OFFSETS
	.align		4
        /*0020*/ 	.byte	0x04, 0x46
        /*0022*/ 	.short	(.L_12 - .L_11)


	//   ....[0]....
.L_11:
        /*0024*/ 	.word	0x00000110


	//----- nvinfo : EIATTR_EXIT_INSTR_OFFSETS
	.align		4
.L_12:
        /*0028*/ 	.byte	0x04, 0x1c
        /*002a*/ 	.short	(.L_14 - .L_13)


	//   ....[0]....
.L_13:
        /*002c*/ 	.word	0x00000120


	//----- nvinfo : EIATTR_SW_WAR
	.align		4
.L_14:
        /*0030*/ 	.byte	0x04, 0x36
        /*0032*/ 	.short	(.L_16 - .L_15)
.L_15:
        /*0034*/ 	.word	0x00000008
.L_16:


//--------------------- .nv.callgraph             --------------------------
	.section	.nv.callgraph,"",@"SHT_CUDA_CALLGRAPH"
	.align	4
	.sectionentsize	8
	.align		4
        /*0000*/ 	.word	0x00000000
	.align		4
        /*0004*/ 	.word	0xffffffff
	.align		4
        /*0008*/ 	.word	index@(_Z18printThreadIndicesv)
	.align		4
        /*000c*/ 	.word	index@(vprintf)
	.align		4
        /*0010*/ 	.word	0x00000000
	.align		4
        /*0014*/ 	.word	0xfffffffe
	.align		4
        /*0018*/ 	.word	0x00000000
	.align		4
        /*001c*/ 	.word	0xfffffffd
	.align		4
        /*0020*/ 	.word	0x00000000
	.align		4
        /*0024*/ 	.word	0xfffffffc


//--------------------- .nv.constant4             --------------------------
	.section	.nv.constant4,"a",@progbits
	.align	8
	.align		8
.nv.constant4:
        /*0000*/ 	.dword	vprintf
	.align		8
        /*0008*/ 	.dword	$str


//--------------------- .text._Z18printThreadIndicesv --------------------------
	.section	.text._Z18printThreadIndicesv,"ax",@progbits
	.align	128
        .global         _Z18printThreadIndicesv
        .type           _Z18printThreadIndicesv,@function
        .size           _Z18printThreadIndicesv,(.L_x_2 - _Z18printThreadIndicesv)
        .other          _Z18printThreadIndicesv,@"STO_CUDA_ENTRY STV_DEFAULT"
_Z18printThreadIndicesv:
.text._Z18printThreadIndicesv:
[----:B------:R-:W0:Y:S01]  /*0000*/  LDC R1, c[0x0][0x37c] ;  /* 0x0000df00ff017b82 */ /* 0x000e220000000800 */
[----:B------:R-:W1:Y:S01]  /*0010*/  S2R R8, SR_TID.X ;  /* 0x0000000000087919 */ /* 0x000e620000002100 */
[----:B0-----:R-:W-:Y:S01]  /*0020*/  VIADD R1, R1, 0xfffffff0 ;  /* 0xfffffff001017836 */ /* 0x001fe20000000000 */
[----:B------:R-:W-:Y:S01]  /*0030*/  MOV R0, 0x0 ;  /* 0x0000000000007802 */ /* 0x000fe20000000f00 */
[----:B------:R-:W0:Y:S01]  /*0040*/  LDCU UR4, c[0x0][0x2f8] ;  /* 0x00005f00ff0477ac */ /* 0x000e220008000800 */
[----:B------:R-:W1:Y:S03]  /*0050*/  S2R R9, SR_TID.Y ;  /* 0x0000000000097919 */ /* 0x000e660000002200 */
[----:B------:R2:W3:Y:S01]  /*0060*/  LDC.64 R2, c[0x4][R0] ;  /* 0x0100000000027b82 */ /* 0x0004e20000000a00 */
[----:B------:R-:W4:Y:S01]  /*0070*/  LDCU.64 UR6, c[0x4][0x8] ;  /* 0x01000100ff0677ac */ /* 0x000f220008000a00 */
[----:B------:R-:W1:Y:S01]  /*0080*/  S2R R10, SR_CTAID.X ;  /* 0x00000000000a7919 */ /* 0x000e620000002500 */
[----:B------:R-:W5:Y:S01]  /*0090*/  LDCU UR5, c[0x0][0x2fc] ;  /* 0x00005f80ff0577ac */ /* 0x000f620008000800 */
[----:B------:R-:W1:Y:S01]  /*00a0*/  S2R R11, SR_CTAID.Y ;  /* 0x00000000000b7919 */ /* 0x000e620000002600 */
[----:B0-----:R-:W-:Y:S01]  /*00b0*/  IADD3 R6, P0, PT, R1, UR4, RZ ;  /* 0x0000000401067c10 */ /* 0x001fe2000ff1e0ff */
[----:B----4-:R-:W-:Y:S01]  /*00c0*/  IMAD.U32 R4, RZ, RZ, UR6 ;  /* 0x00000006ff047e24 */ /* 0x010fe2000f8e00ff */
[----:B------:R-:W-:-:S03]  /*00d0*/  MOV R5, UR7 ;  /* 0x0000000700057c02 */ /* 0x000fc60008000f00 */
[----:B-----5:R-:W-:Y:S01]  /*00e0*/  IMAD.X R7, RZ, RZ, UR5, P0 ;  /* 0x00000005ff077e24 */ /* 0x020fe200080e06ff */
[----:B-1----:R2:W-:Y:S07]  /*00f0*/  STL.128 [R1], R8 ;  /* 0x0000000801007387 */ /* 0x0025ee0000100c00 */
[----:B------:R-:W-:-:S07]  /*0100*/  LEPC R20, `(.L_x_0) ;  /* 0x000000001014794e */ /* 0x000fce0000000000 */
[----:B--23--:R-:W-:Y:S05]  /*0110*/  CALL.ABS.NOINC R2 ;  /* 0x0000000002007343 */ /* 0x00cfea0003c00000 */
.L_x_0:
[----:B------:R-:W-:Y:S05]  /*0120*/  EXIT ;  /* 0x000000000000794d */ /* 0x000fea0003800000 */
.L_x_1:
[----:B------:R-:W-:-:S00]  /*0130*/  BRA `(.L_x_1) ;  /* 0xfffffffc00fc7947 */ /* 0x000fc0000383ffff */
[----:B------:R-:W-:-:S00]  /*0140*/  NOP ;  /* 0x0000000000007918 */ /* 0x000fc00000000000 */
        /* <DEDUP_REMOVED lines=11> */
.L_x_2:


//--------------------- .nv.global.init           --------------------------
	.section	.nv.global.init,"aw",@progbits
.nv.global.init:
	.type		$str,@object
	.size		$str,(.L_0 - $str)
$str:
        /*0000*/ 	.byte	0x54, 0x68, 0x72, 0x65, 0x61, 0x64, 0x20, 0x28, 0x25, 0x64, 0x2c, 0x20, 0x25, 0x64, 0x29, 0x20
        /*0010*/ 	.byte	0x69, 0x6e, 0x20, 0x62, 0x6c, 0x6f, 0x63, 0x6b, 0x20, 0x28, 0x25, 0x64, 0x2c, 0x20, 0x25, 0x64
        /*0020*/ 	.byte	0x29, 0x0a, 0x00
.L_0:


//--------------------- .nv.shared.reserved.0     --------------------------
	.section	.nv.shared.reserved.0,"aw",@nobits
	.weak		__nv_reservedSMEM_offset_0_alias
	.size		__nv_reservedSMEM_offset_0_alias, 0, 64
	.other		__nv_reservedSMEM_offset_0_alias,@"STO_CUDA_RESERVED_SHARED STV_DEFAULT"
__nv_reservedSMEM_offset_0_alias:
	.zero		0
	.zero		64


//--------------------- .nv.constant0._Z18printThreadIndicesv --------------------------
	.section	.nv.constant0._Z18printThreadIndicesv,"a",@progbits
	.sectionflags	@""
	.align	4
.nv.constant0._Z18printThreadIndicesv:
	.zero		896


//--------------------- SYMBOLS --------------------------

	.type		.nv.reservedSmem.offset0,@object
	.size		.nv.reservedSmem.offset0,0x4
	.type		vprintf,@function
